//
// Generated by NVIDIA NVVM Compiler
//
// Compiler Build ID: CL-36424714
// Cuda compilation tools, release 13.0, V13.0.88
// Based on NVVM 20.0.0
//

.version 9.0
.target sm_100
.address_size 64

	// .globl	_Z25ComputeCrossEntropyLossV1PfS_S_ii

.visible .entry _Z25ComputeCrossEntropyLossV1PfS_S_ii(
	.param .u64 .ptr .align 1 _Z25ComputeCrossEntropyLossV1PfS_S_ii_param_0,
	.param .u64 .ptr .align 1 _Z25ComputeCrossEntropyLossV1PfS_S_ii_param_1,
	.param .u64 .ptr .align 1 _Z25ComputeCrossEntropyLossV1PfS_S_ii_param_2,
	.param .u32 _Z25ComputeCrossEntropyLossV1PfS_S_ii_param_3,
	.param .u32 _Z25ComputeCrossEntropyLossV1PfS_S_ii_param_4
)
{
	.reg .pred 	%p<30>;
	.reg .b32 	%r<54>;
	.reg .b32 	%f<195>;
	.reg .b64 	%rd<26>;

	ld.param.u64 	%rd4, [_Z25ComputeCrossEntropyLossV1PfS_S_ii_param_0];
	ld.param.u64 	%rd5, [_Z25ComputeCrossEntropyLossV1PfS_S_ii_param_1];
	ld.param.u64 	%rd3, [_Z25ComputeCrossEntropyLossV1PfS_S_ii_param_2];
	ld.param.u32 	%r13, [_Z25ComputeCrossEntropyLossV1PfS_S_ii_param_3];
	ld.param.u32 	%r14, [_Z25ComputeCrossEntropyLossV1PfS_S_ii_param_4];
	cvta.to.global.u64 	%rd1, %rd5;
	cvta.to.global.u64 	%rd2, %rd4;
	mov.u32 	%r15, %ctaid.x;
	mov.u32 	%r16, %ntid.x;
	mov.u32 	%r17, %tid.x;
	mad.lo.s32 	%r1, %r15, %r16, %r17;
	setp.ge.s32 	%p1, %r1, %r14;
	@%p1 bra 	$L__BB0_11;
	setp.lt.s32 	%p2, %r13, 1;
	mov.f32 	%f194, 0f00000000;
	@%p2 bra 	$L__BB0_10;
	and.b32  	%r2, %r13, 3;
	setp.lt.u32 	%p3, %r13, 4;
	mov.f32 	%f194, 0f00000000;
	mov.b32 	%r53, 0;
	@%p3 bra 	$L__BB0_5;
	and.b32  	%r53, %r13, 2147483644;
	neg.s32 	%r51, %r53;
	shl.b32 	%r5, %r14, 2;
	mov.f32 	%f194, 0f00000000;
	mul.wide.s32 	%rd9, %r14, 4;
	mov.u32 	%r50, %r1;
$L__BB0_4:
	.pragma "nounroll";
	mul.wide.s32 	%rd6, %r50, 4;
	add.s64 	%rd7, %rd2, %rd6;
	ld.global.f32 	%f14, [%rd7];
	add.s64 	%rd8, %rd1, %rd6;
	ld.global.f32 	%f15, [%rd8];
	add.f32 	%f16, %f15, 0f00800000;
	setp.lt.f32 	%p4, %f16, 0f00800000;
	mul.f32 	%f17, %f16, 0f4B000000;
	selp.f32 	%f18, %f17, %f16, %p4;
	selp.f32 	%f19, 0fC1B80000, 0f00000000, %p4;
	mov.b32 	%r19, %f18;
	add.s32 	%r20, %r19, -1059760811;
	and.b32  	%r21, %r20, -8388608;
	sub.s32 	%r22, %r19, %r21;
	mov.b32 	%f20, %r22;
	cvt.rn.f32.s32 	%f21, %r21;
	fma.rn.f32 	%f22, %f21, 0f34000000, %f19;
	add.f32 	%f23, %f20, 0fBF800000;
	fma.rn.f32 	%f24, %f23, 0fBE055027, 0f3E1039F6;
	fma.rn.f32 	%f25, %f24, %f23, 0fBDF8CDCC;
	fma.rn.f32 	%f26, %f25, %f23, 0f3E0F2955;
	fma.rn.f32 	%f27, %f26, %f23, 0fBE2AD8B9;
	fma.rn.f32 	%f28, %f27, %f23, 0f3E4CED0B;
	fma.rn.f32 	%f29, %f28, %f23, 0fBE7FFF22;
	fma.rn.f32 	%f30, %f29, %f23, 0f3EAAAA78;
	fma.rn.f32 	%f31, %f30, %f23, 0fBF000000;
	mul.f32 	%f32, %f23, %f31;
	fma.rn.f32 	%f33, %f32, %f23, %f23;
	fma.rn.f32 	%f34, %f22, 0f3F317218, %f33;
	setp.gt.u32 	%p5, %r19, 2139095039;
	fma.rn.f32 	%f35, %f18, 0f7F800000, 0f7F800000;
	selp.f32 	%f36, %f35, %f34, %p5;
	setp.eq.f32 	%p6, %f18, 0f00000000;
	selp.f32 	%f37, 0fFF800000, %f36, %p6;
	fma.rn.f32 	%f38, %f14, %f37, %f194;
	add.s64 	%rd10, %rd7, %rd9;
	ld.global.f32 	%f39, [%rd10];
	add.s64 	%rd11, %rd8, %rd9;
	ld.global.f32 	%f40, [%rd11];
	add.f32 	%f41, %f40, 0f00800000;
	setp.lt.f32 	%p7, %f41, 0f00800000;
	mul.f32 	%f42, %f41, 0f4B000000;
	selp.f32 	%f43, %f42, %f41, %p7;
	selp.f32 	%f44, 0fC1B80000, 0f00000000, %p7;
	mov.b32 	%r23, %f43;
	add.s32 	%r24, %r23, -1059760811;
	and.b32  	%r25, %r24, -8388608;
	sub.s32 	%r26, %r23, %r25;
	mov.b32 	%f45, %r26;
	cvt.rn.f32.s32 	%f46, %r25;
	fma.rn.f32 	%f47, %f46, 0f34000000, %f44;
	add.f32 	%f48, %f45, 0fBF800000;
	fma.rn.f32 	%f49, %f48, 0fBE055027, 0f3E1039F6;
	fma.rn.f32 	%f50, %f49, %f48, 0fBDF8CDCC;
	fma.rn.f32 	%f51, %f50, %f48, 0f3E0F2955;
	fma.rn.f32 	%f52, %f51, %f48, 0fBE2AD8B9;
	fma.rn.f32 	%f53, %f52, %f48, 0f3E4CED0B;
	fma.rn.f32 	%f54, %f53, %f48, 0fBE7FFF22;
	fma.rn.f32 	%f55, %f54, %f48, 0f3EAAAA78;
	fma.rn.f32 	%f56, %f55, %f48, 0fBF000000;
	mul.f32 	%f57, %f48, %f56;
	fma.rn.f32 	%f58, %f57, %f48, %f48;
	fma.rn.f32 	%f59, %f47, 0f3F317218, %f58;
	setp.gt.u32 	%p8, %r23, 2139095039;
	fma.rn.f32 	%f60, %f43, 0f7F800000, 0f7F800000;
	selp.f32 	%f61, %f60, %f59, %p8;
	setp.eq.f32 	%p9, %f43, 0f00000000;
	selp.f32 	%f62, 0fFF800000, %f61, %p9;
	fma.rn.f32 	%f63, %f39, %f62, %f38;
	add.s64 	%rd12, %rd10, %rd9;
	ld.global.f32 	%f64, [%rd12];
	add.s64 	%rd13, %rd11, %rd9;
	ld.global.f32 	%f65, [%rd13];
	add.f32 	%f66, %f65, 0f00800000;
	setp.lt.f32 	%p10, %f66, 0f00800000;
	mul.f32 	%f67, %f66, 0f4B000000;
	selp.f32 	%f68, %f67, %f66, %p10;
	selp.f32 	%f69, 0fC1B80000, 0f00000000, %p10;
	mov.b32 	%r27, %f68;
	add.s32 	%r28, %r27, -1059760811;
	and.b32  	%r29, %r28, -8388608;
	sub.s32 	%r30, %r27, %r29;
	mov.b32 	%f70, %r30;
	cvt.rn.f32.s32 	%f71, %r29;
	fma.rn.f32 	%f72, %f71, 0f34000000, %f69;
	add.f32 	%f73, %f70, 0fBF800000;
	fma.rn.f32 	%f74, %f73, 0fBE055027, 0f3E1039F6;
	fma.rn.f32 	%f75, %f74, %f73, 0fBDF8CDCC;
	fma.rn.f32 	%f76, %f75, %f73, 0f3E0F2955;
	fma.rn.f32 	%f77, %f76, %f73, 0fBE2AD8B9;
	fma.rn.f32 	%f78, %f77, %f73, 0f3E4CED0B;
	fma.rn.f32 	%f79, %f78, %f73, 0fBE7FFF22;
	fma.rn.f32 	%f80, %f79, %f73, 0f3EAAAA78;
	fma.rn.f32 	%f81, %f80, %f73, 0fBF000000;
	mul.f32 	%f82, %f73, %f81;
	fma.rn.f32 	%f83, %f82, %f73, %f73;
	fma.rn.f32 	%f84, %f72, 0f3F317218, %f83;
	setp.gt.u32 	%p11, %r27, 2139095039;
	fma.rn.f32 	%f85, %f68, 0f7F800000, 0f7F800000;
	selp.f32 	%f86, %f85, %f84, %p11;
	setp.eq.f32 	%p12, %f68, 0f00000000;
	selp.f32 	%f87, 0fFF800000, %f86, %p12;
	fma.rn.f32 	%f88, %f64, %f87, %f63;
	add.s64 	%rd14, %rd12, %rd9;
	ld.global.f32 	%f89, [%rd14];
	add.s64 	%rd15, %rd13, %rd9;
	ld.global.f32 	%f90, [%rd15];
	add.f32 	%f91, %f90, 0f00800000;
	setp.lt.f32 	%p13, %f91, 0f00800000;
	mul.f32 	%f92, %f91, 0f4B000000;
	selp.f32 	%f93, %f92, %f91, %p13;
	selp.f32 	%f94, 0fC1B80000, 0f00000000, %p13;
	mov.b32 	%r31, %f93;
	add.s32 	%r32, %r31, -1059760811;
	and.b32  	%r33, %r32, -8388608;
	sub.s32 	%r34, %r31, %r33;
	mov.b32 	%f95, %r34;
	cvt.rn.f32.s32 	%f96, %r33;
	fma.rn.f32 	%f97, %f96, 0f34000000, %f94;
	add.f32 	%f98, %f95, 0fBF800000;
	fma.rn.f32 	%f99, %f98, 0fBE055027, 0f3E1039F6;
	fma.rn.f32 	%f100, %f99, %f98, 0fBDF8CDCC;
	fma.rn.f32 	%f101, %f100, %f98, 0f3E0F2955;
	fma.rn.f32 	%f102, %f101, %f98, 0fBE2AD8B9;
	fma.rn.f32 	%f103, %f102, %f98, 0f3E4CED0B;
	fma.rn.f32 	%f104, %f103, %f98, 0fBE7FFF22;
	fma.rn.f32 	%f105, %f104, %f98, 0f3EAAAA78;
	fma.rn.f32 	%f106, %f105, %f98, 0fBF000000;
	mul.f32 	%f107, %f98, %f106;
	fma.rn.f32 	%f108, %f107, %f98, %f98;
	fma.rn.f32 	%f109, %f97, 0f3F317218, %f108;
	setp.gt.u32 	%p14, %r31, 2139095039;
	fma.rn.f32 	%f110, %f93, 0f7F800000, 0f7F800000;
	selp.f32 	%f111, %f110, %f109, %p14;
	setp.eq.f32 	%p15, %f93, 0f00000000;
	selp.f32 	%f112, 0fFF800000, %f111, %p15;
	fma.rn.f32 	%f194, %f89, %f112, %f88;
	add.s32 	%r51, %r51, 4;
	add.s32 	%r50, %r50, %r5;
	setp.ne.s32 	%p16, %r51, 0;
	@%p16 bra 	$L__BB0_4;
$L__BB0_5:
	setp.eq.s32 	%p17, %r2, 0;
	@%p17 bra 	$L__BB0_10;
	setp.eq.s32 	%p18, %r2, 1;
	@%p18 bra 	$L__BB0_8;
	mad.lo.s32 	%r35, %r53, %r14, %r1;
	mul.wide.s32 	%rd16, %r35, 4;
	add.s64 	%rd17, %rd2, %rd16;
	ld.global.f32 	%f114, [%rd17];
	add.s64 	%rd18, %rd1, %rd16;
	ld.global.f32 	%f115, [%rd18];
	add.f32 	%f116, %f115, 0f00800000;
	setp.lt.f32 	%p19, %f116, 0f00800000;
	mul.f32 	%f117, %f116, 0f4B000000;
	selp.f32 	%f118, %f117, %f116, %p19;
	selp.f32 	%f119, 0fC1B80000, 0f00000000, %p19;
	mov.b32 	%r36, %f118;
	add.s32 	%r37, %r36, -1059760811;
	and.b32  	%r38, %r37, -8388608;
	sub.s32 	%r39, %r36, %r38;
	mov.b32 	%f120, %r39;
	cvt.rn.f32.s32 	%f121, %r38;
	fma.rn.f32 	%f122, %f121, 0f34000000, %f119;
	add.f32 	%f123, %f120, 0fBF800000;
	fma.rn.f32 	%f124, %f123, 0fBE055027, 0f3E1039F6;
	fma.rn.f32 	%f125, %f124, %f123, 0fBDF8CDCC;
	fma.rn.f32 	%f126, %f125, %f123, 0f3E0F2955;
	fma.rn.f32 	%f127, %f126, %f123, 0fBE2AD8B9;
	fma.rn.f32 	%f128, %f127, %f123, 0f3E4CED0B;
	fma.rn.f32 	%f129, %f128, %f123, 0fBE7FFF22;
	fma.rn.f32 	%f130, %f129, %f123, 0f3EAAAA78;
	fma.rn.f32 	%f131, %f130, %f123, 0fBF000000;
	mul.f32 	%f132, %f123, %f131;
	fma.rn.f32 	%f133, %f132, %f123, %f123;
	fma.rn.f32 	%f134, %f122, 0f3F317218, %f133;
	setp.gt.u32 	%p20, %r36, 2139095039;
	fma.rn.f32 	%f135, %f118, 0f7F800000, 0f7F800000;
	selp.f32 	%f136, %f135, %f134, %p20;
	setp.eq.f32 	%p21, %f118, 0f00000000;
	selp.f32 	%f137, 0fFF800000, %f136, %p21;
	fma.rn.f32 	%f138, %f114, %f137, %f194;
	mul.wide.s32 	%rd19, %r14, 4;
	add.s64 	%rd20, %rd17, %rd19;
	ld.global.f32 	%f139, [%rd20];
	add.s64 	%rd21, %rd18, %rd19;
	ld.global.f32 	%f140, [%rd21];
	add.f32 	%f141, %f140, 0f00800000;
	setp.lt.f32 	%p22, %f141, 0f00800000;
	mul.f32 	%f142, %f141, 0f4B000000;
	selp.f32 	%f143, %f142, %f141, %p22;
	selp.f32 	%f144, 0fC1B80000, 0f00000000, %p22;
	mov.b32 	%r40, %f143;
	add.s32 	%r41, %r40, -1059760811;
	and.b32  	%r42, %r41, -8388608;
	sub.s32 	%r43, %r40, %r42;
	mov.b32 	%f145, %r43;
	cvt.rn.f32.s32 	%f146, %r42;
	fma.rn.f32 	%f147, %f146, 0f34000000, %f144;
	add.f32 	%f148, %f145, 0fBF800000;
	fma.rn.f32 	%f149, %f148, 0fBE055027, 0f3E1039F6;
	fma.rn.f32 	%f150, %f149, %f148, 0fBDF8CDCC;
	fma.rn.f32 	%f151, %f150, %f148, 0f3E0F2955;
	fma.rn.f32 	%f152, %f151, %f148, 0fBE2AD8B9;
	fma.rn.f32 	%f153, %f152, %f148, 0f3E4CED0B;
	fma.rn.f32 	%f154, %f153, %f148, 0fBE7FFF22;
	fma.rn.f32 	%f155, %f154, %f148, 0f3EAAAA78;
	fma.rn.f32 	%f156, %f155, %f148, 0fBF000000;
	mul.f32 	%f157, %f148, %f156;
	fma.rn.f32 	%f158, %f157, %f148, %f148;
	fma.rn.f32 	%f159, %f147, 0f3F317218, %f158;
	setp.gt.u32 	%p23, %r40, 2139095039;
	fma.rn.f32 	%f160, %f143, 0f7F800000, 0f7F800000;
	selp.f32 	%f161, %f160, %f159, %p23;
	setp.eq.f32 	%p24, %f143, 0f00000000;
	selp.f32 	%f162, 0fFF800000, %f161, %p24;
	fma.rn.f32 	%f194, %f139, %f162, %f138;
	add.s32 	%r53, %r53, 2;
$L__BB0_8:
	and.b32  	%r44, %r13, 1;
	setp.eq.b32 	%p25, %r44, 1;
	not.pred 	%p26, %p25;
	@%p26 bra 	$L__BB0_10;
	mad.lo.s32 	%r45, %r53, %r14, %r1;
	mul.wide.s32 	%rd22, %r45, 4;
	add.s64 	%rd23, %rd2, %rd22;
	ld.global.f32 	%f163, [%rd23];
	add.s64 	%rd24, %rd1, %rd22;
	ld.global.f32 	%f164, [%rd24];
	add.f32 	%f165, %f164, 0f00800000;
	setp.lt.f32 	%p27, %f165, 0f00800000;
	mul.f32 	%f166, %f165, 0f4B000000;
	selp.f32 	%f167, %f166, %f165, %p27;
	selp.f32 	%f168, 0fC1B80000, 0f00000000, %p27;
	mov.b32 	%r46, %f167;
	add.s32 	%r47, %r46, -1059760811;
	and.b32  	%r48, %r47, -8388608;
	sub.s32 	%r49, %r46, %r48;
	mov.b32 	%f169, %r49;
	cvt.rn.f32.s32 	%f170, %r48;
	fma.rn.f32 	%f171, %f170, 0f34000000, %f168;
	add.f32 	%f172, %f169, 0fBF800000;
	fma.rn.f32 	%f173, %f172, 0fBE055027, 0f3E1039F6;
	fma.rn.f32 	%f174, %f173, %f172, 0fBDF8CDCC;
	fma.rn.f32 	%f175, %f174, %f172, 0f3E0F2955;
	fma.rn.f32 	%f176, %f175, %f172, 0fBE2AD8B9;
	fma.rn.f32 	%f177, %f176, %f172, 0f3E4CED0B;
	fma.rn.f32 	%f178, %f177, %f172, 0fBE7FFF22;
	fma.rn.f32 	%f179, %f178, %f172, 0f3EAAAA78;
	fma.rn.f32 	%f180, %f179, %f172, 0fBF000000;
	mul.f32 	%f181, %f172, %f180;
	fma.rn.f32 	%f182, %f181, %f172, %f172;
	fma.rn.f32 	%f183, %f171, 0f3F317218, %f182;
	setp.gt.u32 	%p28, %r46, 2139095039;
	fma.rn.f32 	%f184, %f167, 0f7F800000, 0f7F800000;
	selp.f32 	%f185, %f184, %f183, %p28;
	setp.eq.f32 	%p29, %f167, 0f00000000;
	selp.f32 	%f186, 0fFF800000, %f185, %p29;
	fma.rn.f32 	%f194, %f163, %f186, %f194;
$L__BB0_10:
	neg.f32 	%f187, %f194;
	cvta.to.global.u64 	%rd25, %rd3;
	atom.global.add.f32 	%f188, [%rd25], %f187;
$L__BB0_11:
	ret;

}


// ===== COMPILED SASS (sm_100) =====

	.target	sm_100

	.elftype	@"ET_EXEC"


//--------------------- .note.nv.tkinfo           --------------------------
	.section	.note.nv.tkinfo,"",@"SHT_NOTE"
	.sectionflags	@"SHF_NOTE_NV_TKINFO"
	.tkinfo
        /*0018*/ 	.word	0x00000002
        /*0030*/ 	.string	""
        /*0030*/ 	.string	"ptxas"
        /*0030*/ 	.string	"Cuda compilation tools, release 13.0, V13.0.88"
        /*0030*/ 	.string	"Build cuda_13.0.r13.0/compiler.36424714_0"
        /*0030*/ 	.string	"-arch sm_100 -m 64 "



//--------------------- .note.nv.cuinfo           --------------------------
	.section	.note.nv.cuinfo,"",@"SHT_NOTE"
	.sectionflags	@"SHF_NOTE_NV_CUINFO"
        /*0018*/ 	.short	0x0002
        /*001a*/ 	.short	0x0064
        /*001c*/ 	.short	0x0082
	.zero		2


//--------------------- .nv.info                  --------------------------
	.section	.nv.info,"",@"SHT_CUDA_INFO"
	.align	4


	//----- nvinfo : EIATTR_REGCOUNT
	.align		4
        /*0000*/ 	.byte	0x04, 0x2f
        /*0002*/ 	.short	(.L_1 - .L_0)
	.align		4
.L_0:
        /*0004*/ 	.word	index@(_Z25ComputeCrossEntropyLossV1PfS_S_ii)
        /*0008*/ 	.word	0x0000001e


	//----- nvinfo : EIATTR_FRAME_SIZE
	.align		4
.L_1:
        /*000c*/ 	.byte	0x04, 0x11
        /*000e*/ 	.short	(.L_3 - .L_2)
	.align		4
.L_2:
        /*0010*/ 	.word	index@(_Z25ComputeCrossEntropyLossV1PfS_S_ii)
        /*0014*/ 	.word	0x00000000


	//----- nvinfo : EIATTR_MIN_STACK_SIZE
	.align		4
.L_3:
        /*0018*/ 	.byte	0x04, 0x12
        /*001a*/ 	.short	(.L_5 - .L_4)
	.align		4
.L_4:
        /*001c*/ 	.word	index@(_Z25ComputeCrossEntropyLossV1PfS_S_ii)
        /*0020*/ 	.word	0x00000000
.L_5:


//--------------------- .nv.compat                --------------------------
	.section	.nv.compat,"",@"SHT_CUDA_COMPAT_INFO"
	.align	4
        /*0000*/ 	.byte	0x02, 0x09, 0x00, 0x00, 0x02, 0x02, 0x01, 0x00, 0x02, 0x05, 0x05, 0x00, 0x03, 0x07, 0x01, 0x01
        /*0010*/ 	.byte	0x02, 0x03, 0x00, 0x00, 0x02, 0x06, 0x01, 0x00, 0x04, 0x0b, 0x08, 0x00, 0x01, 0x00, 0x00, 0x00
        /*0020*/ 	.byte	0x00, 0x00, 0x00, 0x00


//--------------------- .nv.info._Z25ComputeCrossEntropyLossV1PfS_S_ii --------------------------
	.section	.nv.info._Z25ComputeCrossEntropyLossV1PfS_S_ii,"",@"SHT_CUDA_INFO"
	.sectionflags	@""
	.align	4


	//----- nvinfo : EIATTR_CUDA_API_VERSION
	.align		4
        /*0000*/ 	.byte	0x04, 0x37
        /*0002*/ 	.short	(.L_7 - .L_6)
.L_6:
        /*0004*/ 	.word	0x00000082


	//----- nvinfo : EIATTR_KPARAM_INFO
	.align		4
.L_7:
        /*0008*/ 	.byte	0x04, 0x17
        /*000a*/ 	.short	(.L_9 - .L_8)
.L_8:
        /*000c*/ 	.word	0x00000000
        /*0010*/ 	.short	0x0004
        /*0012*/ 	.short	0x001c
        /*0014*/ 	.byte	0x00, 0xf0, 0x11, 0x00


	//----- nvinfo : EIATTR_KPARAM_INFO
	.align		4
.L_9:
        /*0018*/ 	.byte	0x04, 0x17
        /*001a*/ 	.short	(.L_11 - .L_10)
.L_10:
        /*001c*/ 	.word	0x00000000
        /*0020*/ 	.short	0x0003
        /*0022*/ 	.short	0x0018
        /*0024*/ 	.byte	0x00, 0xf0, 0x11, 0x00


	//----- nvinfo : EIATTR_KPARAM_INFO
	.align		4
.L_11:
        /*0028*/ 	.byte	0x04, 0x17
        /*002a*/ 	.short	(.L_13 - .L_12)
.L_12:
        /*002c*/ 	.word	0x00000000
        /*0030*/ 	.short	0x0002
        /*0032*/ 	.short	0x0010
        /*0034*/ 	.byte	0x00, 0xf5, 0x21, 0x00


	//----- nvinfo : EIATTR_KPARAM_INFO
	.align		4
.L_13:
        /*0038*/ 	.byte	0x04, 0x17
        /*003a*/ 	.short	(.L_15 - .L_14)
.L_14:
        /*003c*/ 	.word	0x00000000
        /*0040*/ 	.short	0x0001
        /*0042*/ 	.short	0x0008
        /*0044*/ 	.byte	0x00, 0xf5, 0x21, 0x00


	//----- nvinfo : EIATTR_KPARAM_INFO
	.align		4
.L_15:
        /*0048*/ 	.byte	0x04, 0x17
        /*004a*/ 	.short	(.L_17 - .L_16)
.L_16:
        /*004c*/ 	.word	0x00000000
        /*0050*/ 	.short	0x0000
        /*0052*/ 	.short	0x0000
        /*0054*/ 	.byte	0x00, 0xf5, 0x21, 0x00


	//----- nvinfo : EIATTR_SPARSE_MMA_MASK
	.align		4
.L_17:
        /*0058*/ 	.byte	0x03, 0x50
        /*005a*/ 	.short	0x0000


	//----- nvinfo : EIATTR_MAXREG_COUNT
	.align		4
        /*005c*/ 	.byte	0x03, 0x1b
        /*005e*/ 	.short	0x00ff


	//----- nvinfo : EIATTR_MERCURY_ISA_VERSION
	.align		4
        /*0060*/ 	.byte	0x03, 0x5f
        /*0062*/ 	.short	0x0101


	//----- nvinfo : EIATTR_VRC_CTA_INIT_COUNT
	.align		4
        /*0064*/ 	.byte	0x02, 0x4a
	.zero		1
	.zero		1


	//----- nvinfo : EIATTR_EXIT_INSTR_OFFSETS
	.align		4
        /*0068*/ 	.byte	0x04, 0x1c
        /*006a*/ 	.short	(.L_19 - .L_18)


	//   ....[0]....
.L_18:
        /*006c*/ 	.word	0x00000070


	//   ....[1]....
        /*0070*/ 	.word	0x00001050


	//----- nvinfo : EIATTR_CBANK_PARAM_SIZE
	.align		4
.L_19:
        /*0074*/ 	.byte	0x03, 0x19
        /*0076*/ 	.short	0x0020


	//----- nvinfo : EIATTR_PARAM_CBANK
	.align		4
        /*0078*/ 	.byte	0x04, 0x0a
        /*007a*/ 	.short	(.L_21 - .L_20)
	.align		4
.L_20:
        /*007c*/ 	.word	index@(.nv.constant0._Z25ComputeCrossEntropyLossV1PfS_S_ii)
        /*0080*/ 	.short	0x0380
        /*0082*/ 	.short	0x0020


	//----- nvinfo : EIATTR_SW_WAR
	.align		4
.L_21:
        /*0084*/ 	.byte	0x04, 0x36
        /*0086*/ 	.short	(.L_23 - .L_22)
.L_22:
        /*0088*/ 	.word	0x00000008
.L_23:


//--------------------- .nv.callgraph             --------------------------
	.section	.nv.callgraph,"",@"SHT_CUDA_CALLGRAPH"
	.align	4
	.sectionentsize	8
	.align		4
        /*0000*/ 	.word	0x00000000
	.align		4
        /*0004*/ 	.word	0xffffffff
	.align		4
        /*0008*/ 	.word	0x00000000
	.align		4
        /*000c*/ 	.word	0xfffffffe
	.align		4
        /*0010*/ 	.word	0x00000000
	.align		4
        /*0014*/ 	.word	0xfffffffd
	.align		4
        /*0018*/ 	.word	0x00000000
	.align		4
        /*001c*/ 	.word	0xfffffffc


//--------------------- .text._Z25ComputeCrossEntropyLossV1PfS_S_ii --------------------------
	.section	.text._Z25ComputeCrossEntropyLossV1PfS_S_ii,"ax",@progbits
	.align	128
        .global         _Z25ComputeCrossEntropyLossV1PfS_S_ii
        .type           _Z25ComputeCrossEntropyLossV1PfS_S_ii,@function
        .size           _Z25ComputeCrossEntropyLossV1PfS_S_ii,(.L_x_5 - _Z25ComputeCrossEntropyLossV1PfS_S_ii)
        .other          _Z25ComputeCrossEntropyLossV1PfS_S_ii,@"STO_CUDA_ENTRY STV_DEFAULT"
_Z25ComputeCrossEntropyLossV1PfS_S_ii:
.text._Z25ComputeCrossEntropyLossV1PfS_S_ii:
[----:B------:R-:W-:Y:S01]  /*0000*/  LDC R1, c[0x0][0x37c] ;  /* 0x0000df00ff017b82 */ /* 0x000fe20000000800 */
[----:B------:R-:W0:Y:S07]  /*0010*/  S2R R2, SR_TID.X ;  /* 0x0000000000027919 */ /* 0x000e2e0000002100 */
[----:B------:R-:W0:Y:S08]  /*0020*/  S2UR UR4, SR_CTAID.X ;  /* 0x00000000000479c3 */ /* 0x000e300000002500 */
[----:B------:R-:W0:Y:S08]  /*0030*/  LDC R7, c[0x0][0x360] ;  /* 0x0000d800ff077b82 */ /* 0x000e300000000800 */
[----:B------:R-:W1:Y:S01]  /*0040*/  LDC R0, c[0x0][0x39c] ;  /* 0x0000e700ff007b82 */ /* 0x000e620000000800 */
[----:B0-----:R-:W-:-:S05]  /*0050*/  IMAD R7, R7, UR4, R2 ;  /* 0x0000000407077c24 */ /* 0x001fca000f8e0202 */
[----:B-1----:R-:W-:-:S13]  /*0060*/  ISETP.GE.AND P0, PT, R7, R0, PT ;  /* 0x000000000700720c */ /* 0x002fda0003f06270 */
[----:B------:R-:W-:Y:S05]  /*0070*/  @P0 EXIT ;  /* 0x000000000000094d */ /* 0x000fea0003800000 */
[----:B------:R-:W0:Y:S01]  /*0080*/  LDCU UR5, c[0x0][0x398] ;  /* 0x00007300ff0577ac */ /* 0x000e220008000800 */
[----:B------:R-:W-:Y:S01]  /*0090*/  HFMA2 R11, -RZ, RZ, 0, 0 ;  /* 0x00000000ff0b7431 */ /* 0x000fe200000001ff */
[----:B------:R-:W1:Y:S01]  /*00a0*/  LDCU.64 UR8, c[0x0][0x358] ;  /* 0x00006b00ff0877ac */ /* 0x000e620008000a00 */
[----:B0-----:R-:W-:-:S09]  /*00b0*/  UISETP.GE.AND UP0, UPT, UR5, 0x1, UPT ;  /* 0x000000010500788c */ /* 0x001fd2000bf06270 */
[----:B-1----:R-:W-:Y:S05]  /*00c0*/  BRA.U !UP0, `(.L_x_0) ;  /* 0x0000000d08d47547 */ /* 0x002fea000b800000 */
[----:B------:R-:W-:Y:S01]  /*00d0*/  UISETP.GE.U32.AND UP1, UPT, UR5, 0x4, UPT ;  /* 0x000000040500788c */ /* 0x000fe2000bf26070 */
[----:B------:R-:W-:Y:S01]  /*00e0*/  MOV R11, RZ ;  /* 0x000000ff000b7202 */ /* 0x000fe20000000f00 */
[----:B------:R-:W-:Y:S01]  /*00f0*/  ULOP3.LUT UR6, UR5, 0x3, URZ, 0xc0, !UPT ;  /* 0x0000000305067892 */ /* 0x000fe2000f8ec0ff */
[----:B------:R-:W-:-:S03]  /*0100*/  UMOV UR4, URZ ;  /* 0x000000ff00047c82 */ /* 0x000fc60008000000 */
[----:B------:R-:W-:-:S03]  /*0110*/  UISETP.NE.AND UP0, UPT, UR6, URZ, UPT ;  /* 0x000000ff0600728c */ /* 0x000fc6000bf05270 */
[----:B------:R-:W-:Y:S08]  /*0120*/  BRA.U !UP1, `(.L_x_1) ;  /* 0x0000000909107547 */ /* 0x000ff0000b800000 */
[----:B------:R-:W0:Y:S01]  /*0130*/  LDC.64 R2, c[0x0][0x380] ;  /* 0x0000e000ff027b82 */ /* 0x000e220000000a00 */
[----:B------:R-:W-:Y:S01]  /*0140*/  ULOP3.LUT UR4, UR5, 0x7ffffffc, URZ, 0xc0, !UPT ;  /* 0x7ffffffc05047892 */ /* 0x000fe2000f8ec0ff */
[----:B------:R-:W-:Y:S02]  /*0150*/  MOV R11, RZ ;  /* 0x000000ff000b7202 */ /* 0x000fe40000000f00 */
[----:B------:R-:W-:Y:S01]  /*0160*/  MOV R9, R7 ;  /* 0x0000000700097202 */ /* 0x000fe20000000f00 */
[----:B------:R-:W-:-:S03]  /*0170*/  UIADD3 UR7, UPT, UPT, -UR4, URZ, URZ ;  /* 0x000000ff04077290 */ /* 0x000fc6000fffe1ff */
[----:B------:R-:W1:Y:S09]  /*0180*/  LDC.64 R4, c[0x0][0x388] ;  /* 0x0000e200ff047b82 */ /* 0x000e720000000a00 */
.L_x_2:
[----:B-1----:R-:W-:-:S05]  /*0190*/  IMAD.WIDE R20, R9, 0x4, R4 ;  /* 0x0000000409147825 */ /* 0x002fca00078e0204 */
[----:B------:R1:W2:Y:S01]  /*01a0*/  LDG.E R13, desc[UR8][R20.64] ;  /* 0x00000008140d7981 */ /* 0x0002a2000c1e1900 */
[----:B------:R-:W-:-:S05]  /*01b0*/  IMAD.WIDE R24, R0, 0x4, R20 ;  /* 0x0000000400187825 */ /* 0x000fca00078e0214 */
[----:B------:R3:W4:Y:S01]  /*01c0*/  LDG.E R14, desc[UR8][R24.64] ;  /* 0x00000008180e7981 */ /* 0x000722000c1e1900 */
[----:B------:R-:W-:-:S05]  /*01d0*/  IMAD.WIDE R26, R0, 0x4, R24 ;  /* 0x00000004001a7825 */ /* 0x000fca00078e0218 */
[----:B------:R-:W5:Y:S01]  /*01e0*/  LDG.E R15, desc[UR8][R26.64] ;  /* 0x000000081a0f7981 */ /* 0x000f62000c1e1900 */
[----:B------:R-:W-:-:S06]  /*01f0*/  IMAD.WIDE R16, R0, 0x4, R26 ;  /* 0x0000000400107825 */ /* 0x000fcc00078e021a */
[----:B------:R-:W5:Y:S01]  /*0200*/  LDG.E R16, desc[UR8][R16.64] ;  /* 0x0000000810107981 */ /* 0x000f62000c1e1900 */
[----:B0-----:R-:W-:-:S05]  /*0210*/  IMAD.WIDE R18, R9, 0x4, R2 ;  /* 0x0000000409127825 */ /* 0x001fca00078e0202 */
[----:B------:R-:W5:Y:S01]  /*0220*/  LDG.E R12, desc[UR8][R18.64] ;  /* 0x00000008120c7981 */ /* 0x000f62000c1e1900 */
[----:B------:R-:W-:-:S05]  /*0230*/  IMAD.WIDE R22, R0, 0x4, R18 ;  /* 0x0000000400167825 */ /* 0x000fca00078e0212 */
[----:B------:R0:W5:Y:S01]  /*0240*/  LDG.E R10, desc[UR8][R22.64] ;  /* 0x00000008160a7981 */ /* 0x000162000c1e1900 */
[----:B-1----:R-:W-:-:S05]  /*0250*/  IMAD.WIDE R20, R0, 0x4, R22 ;  /* 0x0000000400147825 */ /* 0x002fca00078e0216 */
[----:B------:R1:W5:Y:S01]  /*0260*/  LDG.E R8, desc[UR8][R20.64] ;  /* 0x0000000814087981 */ /* 0x000362000c1e1900 */
[----:B---3--:R-:W-:-:S05]  /*0270*/  IMAD.WIDE R24, R0, 0x4, R20 ;  /* 0x0000000400187825 */ /* 0x008fca00078e0214 */
[----:B------:R3:W3:Y:S01]  /*0280*/  LDG.E R6, desc[UR8][R24.64] ;  /* 0x0000000818067981 */ /* 0x0006e2000c1e1900 */
[----:B------:R-:W-:Y:S01]  /*0290*/  UIADD3 UR7, UPT, UPT, UR7, 0x4, URZ ;  /* 0x0000000407077890 */ /* 0x000fe2000fffe0ff */
[----:B------:R-:W-:-:S03]  /*02a0*/  LEA R9, R0, R9, 0x2 ;  /* 0x0000000900097211 */ /* 0x000fc600078e10ff */
[----:B------:R-:W-:Y:S01]  /*02b0*/  UISETP.NE.AND UP1, UPT, UR7, URZ, UPT ;  /* 0x000000ff0700728c */ /* 0x000fe2000bf25270 */
[----:B--2---:R-:W-:-:S05]  /*02c0*/  FADD R13, R13, 1.175494350822287508e-38 ;  /* 0x008000000d0d7421 */ /* 0x004fca0000000000 */
[----:B------:R-:W-:Y:S01]  /*02d0*/  FSETP.GEU.AND P1, PT, R13, 1.175494350822287508e-38, PT ;  /* 0x008000000d00780b */ /* 0x000fe20003f2e000 */
[----:B----4-:R-:W-:-:S05]  /*02e0*/  FADD R14, R14, 1.175494350822287508e-38 ;  /* 0x008000000e0e7421 */ /* 0x010fca0000000000 */
[----:B------:R-:W-:Y:S01]  /*02f0*/  FSETP.GEU.AND P2, PT, R14, 1.175494350822287508e-38, PT ;  /* 0x008000000e00780b */ /* 0x000fe20003f4e000 */
[----:B-----5:R-:W-:-:S05]  /*0300*/  FADD R15, R15, 1.175494350822287508e-38 ;  /* 0x008000000f0f7421 */ /* 0x020fca0000000000 */
[----:B------:R-:W-:Y:S01]  /*0310*/  FSETP.GEU.AND P3, PT, R15, 1.175494350822287508e-38, PT ;  /* 0x008000000f00780b */ /* 0x000fe20003f6e000 */
[----:B------:R-:W-:Y:S01]  /*0320*/  @!P1 FMUL R13, R13, 8388608 ;  /* 0x4b0000000d0d9820 */ /* 0x000fe20000400000 */
[----:B------:R-:W-:-:S04]  /*0330*/  FADD R16, R16, 1.175494350822287508e-38 ;  /* 0x0080000010107421 */ /* 0x000fc80000000000 */
[----:B------:R-:W-:Y:S01]  /*0340*/  IADD3 R17, PT, PT, R13, -0x3f2aaaab, RZ ;  /* 0xc0d555550d117810 */ /* 0x000fe20007ffe0ff */
[----:B------:R-:W-:Y:S01]  /*0350*/  @!P2 FMUL R14, R14, 8388608 ;  /* 0x4b0000000e0ea820 */ /* 0x000fe20000400000 */
[----:B------:R-:W-:Y:S02]  /*0360*/  FSETP.GEU.AND P0, PT, R16, 1.175494350822287508e-38, PT ;  /* 0x008000001000780b */ /* 0x000fe40003f0e000 */
[----:B0-----:R-:W-:Y:S01]  /*0370*/  LOP3.LUT R22, R17, 0xff800000, RZ, 0xc0, !PT ;  /* 0xff80000011167812 */ /* 0x001fe200078ec0ff */
[----:B------:R-:W-:Y:S01]  /*0380*/  HFMA2 R17, -RZ, RZ, 1.5048828125, 33.21875 ;  /* 0x3e055027ff117431 */ /* 0x000fe200000001ff */
[----:B------:R-:W-:Y:S01]  /*0390*/  IADD3 R19, PT, PT, R14, -0x3f2aaaab, RZ ;  /* 0xc0d555550e137810 */ /* 0x000fe20007ffe0ff */
[----:B------:R-:W-:Y:S01]  /*03a0*/  @!P3 FMUL R15, R15, 8388608 ;  /* 0x4b0000000f0fb820 */ /* 0x000fe20000400000 */
[----:B------:R-:W-:Y:S02]  /*03b0*/  IADD3 R18, PT, PT, R13, -R22, RZ ;  /* 0x800000160d127210 */ /* 0x000fe40007ffe0ff */
[----:B------:R-:W-:-:S02]  /*03c0*/  LOP3.LUT R19, R19, 0xff800000, RZ, 0xc0, !PT ;  /* 0xff80000013137812 */ /* 0x000fc400078ec0ff */
[----:B------:R-:W-:Y:S01]  /*03d0*/  I2FP.F32.S32 R22, R22 ;  /* 0x0000001600167245 */ /* 0x000fe20000201400 */
[----:B-1----:R-:W-:Y:S01]  /*03e0*/  FADD R20, R18, -1 ;  /* 0xbf80000012147421 */ /* 0x002fe20000000000 */
[-C--:B------:R-:W-:Y:S01]  /*03f0*/  IADD3 R18, PT, PT, R14, -R19.reuse, RZ ;  /* 0x800000130e127210 */ /* 0x080fe20007ffe0ff */
[----:B------:R-:W-:Y:S01]  /*0400*/  @!P0 FMUL R16, R16, 8388608 ;  /* 0x4b00000010108820 */ /* 0x000fe20000400000 */
[----:B------:R-:W-:Y:S01]  /*0410*/  I2FP.F32.S32 R26, R19 ;  /* 0x00000013001a7245 */ /* 0x000fe20000201400 */
[----:B------:R-:W-:Y:S01]  /*0420*/  FFMA R21, R20, -R17, 0.14084610342979431152 ;  /* 0x3e1039f614157423 */ /* 0x000fe20000000811 */
[----:B------:R-:W-:Y:S01]  /*0430*/  FSEL R19, RZ, -23, P2 ;  /* 0xc1b80000ff137808 */ /* 0x000fe20001000000 */
[----:B------:R-:W-:Y:S01]  /*0440*/  FADD R18, R18, -1 ;  /* 0xbf80000012127421 */ /* 0x000fe20000000000 */
[C---:B------:R-:W-:Y:S01]  /*0450*/  ISETP.GT.U32.AND P4, PT, R13.reuse, 0x7f7fffff, PT ;  /* 0x7f7fffff0d00780c */ /* 0x040fe20003f84070 */
[----:B------:R-:W-:Y:S01]  /*0460*/  FFMA R21, R20, R21, -0.12148627638816833496 ;  /* 0xbdf8cdcc14157423 */ /* 0x000fe20000000015 */
[----:B------:R-:W-:Y:S01]  /*0470*/  FSETP.NEU.AND P2, PT, R13, RZ, PT ;  /* 0x000000ff0d00720b */ /* 0x000fe20003f4d000 */
[----:B------:R-:W-:Y:S01]  /*0480*/  FFMA R23, R18, -R17, 0.14084610342979431152 ;  /* 0x3e1039f612177423 */ /* 0x000fe20000000811 */
[----:B------:R-:W-:Y:S01]  /*0490*/  FFMA R26, R26, 1.1920928955078125e-07, R19 ;  /* 0x340000001a1a7823 */ /* 0x000fe20000000013 */
[----:B------:R-:W-:-:S02]  /*04a0*/  FFMA R21, R20, R21, 0.13980610668659210205 ;  /* 0x3e0f295514157423 */ /* 0x000fc40000000015 */
[----:B------:R-:W-:Y:S02]  /*04b0*/  FFMA R23, R18, R23, -0.12148627638816833496 ;  /* 0xbdf8cdcc12177423 */ /* 0x000fe40000000017 */
[----:B------:R-:W-:Y:S02]  /*04c0*/  FFMA R21, R20, R21, -0.16684235632419586182 ;  /* 0xbe2ad8b914157423 */ /* 0x000fe40000000015 */
[----:B---3--:R-:W-:Y:S02]  /*04d0*/  FFMA R25, R18, R23, 0.13980610668659210205 ;  /* 0x3e0f295512197423 */ /* 0x008fe40000000017 */
[----:B------:R-:W-:Y:S02]  /*04e0*/  FFMA R21, R20, R21, 0.20012299716472625732 ;  /* 0x3e4ced0b14157423 */ /* 0x000fe40000000015 */
[----:B------:R-:W-:Y:S02]  /*04f0*/  FFMA R25, R18, R25, -0.16684235632419586182 ;  /* 0xbe2ad8b912197423 */ /* 0x000fe40000000019 */
[----:B------:R-:W-:-:S02]  /*0500*/  FFMA R21, R20, R21, -0.24999669194221496582 ;  /* 0xbe7fff2214157423 */ /* 0x000fc40000000015 */
[----:B------:R-:W-:Y:S02]  /*0510*/  FFMA R25, R18, R25, 0.20012299716472625732 ;  /* 0x3e4ced0b12197423 */ /* 0x000fe40000000019 */
[----:B------:R-:W-:Y:S01]  /*0520*/  FFMA R23, R20, R21, 0.33333182334899902344 ;  /* 0x3eaaaa7814177423 */ /* 0x000fe20000000015 */
[----:B------:R-:W-:Y:S01]  /*0530*/  FSEL R21, RZ, -23, P1 ;  /* 0xc1b80000ff157808 */ /* 0x000fe20000800000 */
[----:B------:R-:W-:Y:S01]  /*0540*/  FFMA R25, R18, R25, -0.24999669194221496582 ;  /* 0xbe7fff2212197423 */ /* 0x000fe20000000019 */
[----:B------:R-:W-:Y:S01]  /*0550*/  ISETP.GT.U32.AND P1, PT, R14, 0x7f7fffff, PT ;  /* 0x7f7fffff0e00780c */ /* 0x000fe20003f24070 */
[----:B------:R-:W-:Y:S02]  /*0560*/  FFMA R23, R20, R23, -0.5 ;  /* 0xbf00000014177423 */ /* 0x000fe40000000017 */
[----:B------:R-:W-:Y:S01]  /*0570*/  FFMA R25, R18, R25, 0.33333182334899902344 ;  /* 0x3eaaaa7812197423 */ /* 0x000fe20000000019 */
[----:B------:R-:W-:Y:S01]  /*0580*/  FFMA R22, R22, 1.1920928955078125e-07, R21 ;  /* 0x3400000016167823 */ /* 0x000fe20000000015 */
[----:B------:R-:W-:Y:S01]  /*0590*/  FMUL R23, R20, R23 ;  /* 0x0000001714177220 */ /* 0x000fe20000400000 */
[----:B------:R-:W-:Y:S01]  /*05a0*/  IADD3 R21, PT, PT, R16, -0x3f2aaaab, RZ ;  /* 0xc0d5555510157810 */ /* 0x000fe20007ffe0ff */
[----:B------:R-:W-:-:S02]  /*05b0*/  FFMA R25, R18, R25, -0.5 ;  /* 0xbf00000012197423 */ /* 0x000fc40000000019 */
[----:B------:R-:W-:Y:S01]  /*05c0*/  FFMA R23, R20, R23, R20 ;  /* 0x0000001714177223 */ /* 0x000fe20000000014 */
[----:B------:R-:W-:Y:S02]  /*05d0*/  IADD3 R20, PT, PT, R15, -0x3f2aaaab, RZ ;  /* 0xc0d555550f147810 */ /* 0x000fe40007ffe0ff */
[----:B------:R-:W-:Y:S01]  /*05e0*/  LOP3.LUT R21, R21, 0xff800000, RZ, 0xc0, !PT ;  /* 0xff80000015157812 */ /* 0x000fe200078ec0ff */
[----:B------:R-:W-:Y:S01]  /*05f0*/  FFMA R22, R22, 0.69314718246459960938, R23 ;  /* 0x3f31721816167823 */ /* 0x000fe20000000017 */
[----:B------:R-:W-:Y:S01]  /*0600*/  LOP3.LUT R20, R20, 0xff800000, RZ, 0xc0, !PT ;  /* 0xff80000014147812 */ /* 0x000fe200078ec0ff */
[----:B------:R-:W-:-:S03]  /*0610*/  FMUL R23, R18, R25 ;  /* 0x0000001912177220 */ /* 0x000fc60000400000 */
[-C--:B------:R-:W-:Y:S01]  /*0620*/  IADD3 R24, PT, PT, R15, -R20.reuse, RZ ;  /* 0x800000140f187210 */ /* 0x080fe20007ffe0ff */
[----:B------:R-:W-:Y:S01]  /*0630*/  FFMA R23, R18, R23, R18 ;  /* 0x0000001712177223 */ /* 0x000fe20000000012 */
[-C--:B------:R-:W-:Y:S02]  /*0640*/  IADD3 R18, PT, PT, R16, -R21.reuse, RZ ;  /* 0x8000001510127210 */ /* 0x080fe40007ffe0ff */
[----:B------:R-:W-:Y:S01]  /*0650*/  I2FP.F32.S32 R20, R20 ;  /* 0x0000001400147245 */ /* 0x000fe20000201400 */
[----:B------:R-:W-:Y:S01]  /*0660*/  FADD R24, R24, -1 ;  /* 0xbf80000018187421 */ /* 0x000fe20000000000 */
[----:B------:R-:W-:Y:S01]  /*0670*/  FFMA R23, R26, 0.69314718246459960938, R23 ;  /* 0x3f3172181a177823 */ /* 0x000fe20000000017 */
[----:B------:R-:W-:Y:S01]  /*0680*/  FADD R18, R18, -1 ;  /* 0xbf80000012127421 */ /* 0x000fe20000000000 */
[----:B------:R-:W-:Y:S01]  /*0690*/  I2FP.F32.S32 R21, R21 ;  /* 0x0000001500157245 */ /* 0x000fe20000201400 */
[-C--:B------:R-:W-:Y:S02]  /*06a0*/  FFMA R25, R24, -R17.reuse, 0.14084610342979431152 ;  /* 0x3e1039f618197423 */ /* 0x080fe40000000811 */
[----:B------:R-:W-:-:S02]  /*06b0*/  FFMA R17, R18, -R17, 0.14084610342979431152 ;  /* 0x3e1039f612117423 */ /* 0x000fc40000000811 */
[----:B------:R-:W-:Y:S02]  /*06c0*/  FFMA R25, R24, R25, -0.12148627638816833496 ;  /* 0xbdf8cdcc18197423 */ /* 0x000fe40000000019 */
[----:B------:R-:W-:Y:S02]  /*06d0*/  FFMA R17, R18, R17, -0.12148627638816833496 ;  /* 0xbdf8cdcc12117423 */ /* 0x000fe40000000011 */
[----:B------:R-:W-:Y:S02]  /*06e0*/  FFMA R25, R24, R25, 0.13980610668659210205 ;  /* 0x3e0f295518197423 */ /* 0x000fe40000000019 */
[----:B------:R-:W-:Y:S02]  /*06f0*/  FFMA R17, R18, R17, 0.13980610668659210205 ;  /* 0x3e0f295512117423 */ /* 0x000fe40000000011 */
[----:B------:R-:W-:Y:S02]  /*0700*/  FFMA R25, R24, R25, -0.16684235632419586182 ;  /* 0xbe2ad8b918197423 */ /* 0x000fe40000000019 */
[----:B------:R-:W-:Y:S01]  /*0710*/  FFMA R19, R18, R17, -0.16684235632419586182 ;  /* 0xbe2ad8b912137423 */ /* 0x000fe20000000011 */
[----:B------:R-:W-:Y:S01]  /*0720*/  MOV R17, 0x7f800000 ;  /* 0x7f80000000117802 */ /* 0x000fe20000000f00 */
[----:B------:R-:W-:-:S02]  /*0730*/  FFMA R25, R24, R25, 0.20012299716472625732 ;  /* 0x3e4ced0b18197423 */ /* 0x000fc40000000019 */
[----:B------:R-:W-:Y:S02]  /*0740*/  FFMA R19, R18, R19, 0.20012299716472625732 ;  /* 0x3e4ced0b12137423 */ /* 0x000fe40000000013 */
[----:B------:R-:W-:Y:S01]  /*0750*/  FFMA R25, R24, R25, -0.24999669194221496582 ;  /* 0xbe7fff2218197423 */ /* 0x000fe20000000019 */
[----:B------:R-:W-:Y:S01]  /*0760*/  @P1 FFMA R23, R14, R17, +INF ;  /* 0x7f8000000e171423 */ /* 0x000fe20000000011 */
[----:B------:R-:W-:Y:S01]  /*0770*/  FFMA R19, R18, R19, -0.24999669194221496582 ;  /* 0xbe7fff2212137423 */ /* 0x000fe20000000013 */
[----:B------:R-:W-:Y:S01]  /*0780*/  @P4 FFMA R22, R13, R17, +INF ;  /* 0x7f8000000d164423 */ /* 0x000fe20000000011 */
[----:B------:R-:W-:Y:S01]  /*0790*/  FFMA R25, R24, R25, 0.33333182334899902344 ;  /* 0x3eaaaa7818197423 */ /* 0x000fe20000000019 */
[----:B------:R-:W-:Y:S01]  /*07a0*/  ISETP.GT.U32.AND P1, PT, R15, 0x7f7fffff, PT ;  /* 0x7f7fffff0f00780c */ /* 0x000fe20003f24070 */
[----:B------:R-:W-:Y:S01]  /*07b0*/  FFMA R19, R18, R19, 0.33333182334899902344 ;  /* 0x3eaaaa7812137423 */ /* 0x000fe20000000013 */
[----:B------:R-:W-:Y:S01]  /*07c0*/  FSEL R13, RZ, -23, P3 ;  /* 0xc1b80000ff0d7808 */ /* 0x000fe20001800000 */
[----:B------:R-:W-:Y:S01]  /*07d0*/  FFMA R25, R24, R25, -0.5 ;  /* 0xbf00000018197423 */ /* 0x000fe20000000019 */
[----:B------:R-:W-:Y:S01]  /*07e0*/  FSETP.NEU.AND P3, PT, R14, RZ, PT ;  /* 0x000000ff0e00720b */ /* 0x000fe20003f6d000 */
[----:B------:R-:W-:Y:S01]  /*07f0*/  FFMA R19, R18, R19, -0.5 ;  /* 0xbf00000012137423 */ /* 0x000fe20000000013 */
[----:B------:R-:W-:Y:S01]  /*0800*/  FSEL R14, RZ, -23, P0 ;  /* 0xc1b80000ff0e7808 */ /* 0x000fe20000000000 */
[----:B------:R-:W-:Y:S01]  /*0810*/  FMUL R25, R24, R25 ;  /* 0x0000001918197220 */ /* 0x000fe20000400000 */
[----:B------:R-:W-:Y:S01]  /*0820*/  ISETP.GT.U32.AND P0, PT, R16, 0x7f7fffff, PT ;  /* 0x7f7fffff1000780c */ /* 0x000fe20003f04070 */
[----:B------:R-:W-:Y:S01]  /*0830*/  FFMA R13, R20, 1.1920928955078125e-07, R13 ;  /* 0x34000000140d7823 */ /* 0x000fe2000000000d */
[----:B------:R-:W-:Y:S01]  /*0840*/  FMUL R19, R18, R19 ;  /* 0x0000001312137220 */ /* 0x000fe20000400000 */
[----:B------:R-:W-:Y:S01]  /*0850*/  FFMA R24, R24, R25, R24 ;  /* 0x0000001918187223 */ /* 0x000fe20000000018 */
[----:B------:R-:W-:Y:S01]  /*0860*/  FSEL R22, R22, -INF , P2 ;  /* 0xff80000016167808 */ /* 0x000fe20001000000 */
[----:B------:R-:W-:Y:S01]  /*0870*/  FFMA R14, R21, 1.1920928955078125e-07, R14 ;  /* 0x34000000150e7823 */ /* 0x000fe2000000000e */
[----:B------:R-:W-:Y:S01]  /*0880*/  FFMA R19, R18, R19, R18 ;  /* 0x0000001312137223 */ /* 0x000fe20000000012 */
[----:B------:R-:W-:Y:S01]  /*0890*/  FFMA R13, R13, 0.69314718246459960938, R24 ;  /* 0x3f3172180d0d7823 */ /* 0x000fe20000000018 */
[-C--:B------:R-:W-:Y:S01]  /*08a0*/  @P1 FFMA R13, R15, R17.reuse, +INF ;  /* 0x7f8000000f0d1423 */ /* 0x080fe20000000011 */
[----:B------:R-:W-:Y:S01]  /*08b0*/  FSEL R23, R23, -INF , P3 ;  /* 0xff80000017177808 */ /* 0x000fe20001800000 */
[----:B------:R-:W-:Y:S01]  /*08c0*/  FFMA R11, R12, R22, R11 ;  /* 0x000000160c0b7223 */ /* 0x000fe2000000000b */
[----:B------:R-:W-:Y:S01]  /*08d0*/  FSETP.NEU.AND P1, PT, R15, RZ, PT ;  /* 0x000000ff0f00720b */ /* 0x000fe20003f2d000 */
[----:B------:R-:W-:Y:S01]  /*08e0*/  FFMA R14, R14, 0.69314718246459960938, R19 ;  /* 0x3f3172180e0e7823 */ /* 0x000fe20000000013 */
[C---:B------:R-:W-:Y:S01]  /*08f0*/  @P0 FFMA R14, R16.reuse, R17, +INF ;  /* 0x7f800000100e0423 */ /* 0x040fe20000000011 */
[----:B------:R-:W-:Y:S01]  /*0900*/  FSETP.NEU.AND P0, PT, R16, RZ, PT ;  /* 0x000000ff1000720b */ /* 0x000fe20003f0d000 */
[----:B------:R-:W-:Y:S01]  /*0910*/  FFMA R11, R10, R23, R11 ;  /* 0x000000170a0b7223 */ /* 0x000fe2000000000b */
[----:B------:R-:W-:-:S02]  /*0920*/  FSEL R13, R13, -INF , P1 ;  /* 0xff8000000d0d7808 */ /* 0x000fc40000800000 */
[----:B------:R-:W-:-:S03]  /*0930*/  FSEL R14, R14, -INF , P0 ;  /* 0xff8000000e0e7808 */ /* 0x000fc60000000000 */
[----:B------:R-:W-:-:S04]  /*0940*/  FFMA R11, R8, R13, R11 ;  /* 0x0000000d080b7223 */ /* 0x000fc8000000000b */
[----:B------:R-:W-:Y:S01]  /*0950*/  FFMA R11, R6, R14, R11 ;  /* 0x0000000e060b7223 */ /* 0x000fe2000000000b */
[----:B------:R-:W-:Y:S06]  /*0960*/  BRA.U UP1, `(.L_x_2) ;  /* 0xfffffff901087547 */ /* 0x000fec000b83ffff */
.L_x_1:
[----:B------:R-:W-:Y:S05]  /*0970*/  BRA.U !UP0, `(.L_x_0) ;  /* 0x0000000508a87547 */ /* 0x000fea000b800000 */
[----:B------:R-:W-:Y:S02]  /*0980*/  UISETP.NE.AND UP0, UPT, UR6, 0x1, UPT ;  /* 0x000000010600788c */ /* 0x000fe4000bf05270 */
[----:B------:R-:W-:-:S04]  /*0990*/  ULOP3.LUT UR5, UR5, 0x1, URZ, 0xc0, !UPT ;  /* 0x0000000105057892 */ /* 0x000fc8000f8ec0ff */
[----:B------:R-:W-:-:S03]  /*09a0*/  UISETP.NE.U32.AND UP1, UPT, UR5, 0x1, UPT ;  /* 0x000000010500788c */ /* 0x000fc6000bf25070 */
[----:B------:R-:W-:Y:S08]  /*09b0*/  BRA.U !UP0, `(.L_x_3) ;  /* 0x0000000508087547 */ /* 0x000ff0000b800000 */
[----:B------:R-:W0:Y:S01]  /*09c0*/  LDC.64 R8, c[0x0][0x388] ;  /* 0x0000e200ff087b82 */ /* 0x000e220000000a00 */
[----:B------:R-:W-:-:S07]  /*09d0*/  IMAD R3, R0, UR4, R7 ;  /* 0x0000000400037c24 */ /* 0x000fce000f8e0207 */
[----:B------:R-:W1:Y:S01]  /*09e0*/  LDC.64 R12, c[0x0][0x380] ;  /* 0x0000e000ff0c7b82 */ /* 0x000e620000000a00 */
[----:B0-----:R-:W-:-:S05]  /*09f0*/  IMAD.WIDE R8, R3, 0x4, R8 ;  /* 0x0000000403087825 */ /* 0x001fca00078e0208 */
[----:B------:R-:W2:Y:S01]  /*0a00*/  LDG.E R4, desc[UR8][R8.64] ;  /* 0x0000000808047981 */ /* 0x000ea2000c1e1900 */
[----:B------:R-:W-:-:S06]  /*0a10*/  IMAD.WIDE R16, R0, 0x4, R8 ;  /* 0x0000000400107825 */ /* 0x000fcc00078e0208 */
[----:B------:R-:W3:Y:S01]  /*0a20*/  LDG.E R16, desc[UR8][R16.64] ;  /* 0x0000000810107981 */ /* 0x000ee2000c1e1900 */
[----:B-1----:R-:W-:-:S05]  /*0a30*/  IMAD.WIDE R12, R3, 0x4, R12 ;  /* 0x00000004030c7825 */ /* 0x002fca00078e020c */
[----:B------:R-:W4:Y:S01]  /*0a40*/  LDG.E R2, desc[UR8][R12.64] ;  /* 0x000000080c027981 */ /* 0x000f22000c1e1900 */
[----:B------:R-:W-:-:S05]  /*0a50*/  IMAD.WIDE R14, R0, 0x4, R12 ;  /* 0x00000004000e7825 */ /* 0x000fca00078e020c */
[----:B------:R0:W5:Y:S02]  /*0a60*/  LDG.E R3, desc[UR8][R14.64] ;  /* 0x000000080e037981 */ /* 0x000164000c1e1900 */
[----:B0-----:R-:W-:Y:S01]  /*0a70*/  HFMA2 R15, -RZ, RZ, 1.5048828125, 33.21875 ;  /* 0x3e055027ff0f7431 */ /* 0x001fe200000001ff */
[----:B------:R-:W-:Y:S01]  /*0a80*/  UIADD3 UR4, UPT, UPT, UR4, 0x2, URZ ;  /* 0x0000000204047890 */ /* 0x000fe2000fffe0ff */
[----:B--2---:R-:W-:Y:S01]  /*0a90*/  FADD R4, R4, 1.175494350822287508e-38 ;  /* 0x0080000004047421 */ /* 0x004fe20000000000 */
[----:B---3--:R-:W-:-:S04]  /*0aa0*/  FADD R5, R16, 1.175494350822287508e-38 ;  /* 0x0080000010057421 */ /* 0x008fc80000000000 */
[----:B------:R-:W-:Y:S02]  /*0ab0*/  FSETP.GEU.AND P0, PT, R4, 1.175494350822287508e-38, PT ;  /* 0x008000000400780b */ /* 0x000fe40003f0e000 */
[----:B------:R-:W-:-:S11]  /*0ac0*/  FSETP.GEU.AND P1, PT, R5, 1.175494350822287508e-38, PT ;  /* 0x008000000500780b */ /* 0x000fd60003f2e000 */
[----:B------:R-:W-:Y:S02]  /*0ad0*/  @!P0 FMUL R4, R4, 8388608 ;  /* 0x4b00000004048820 */ /* 0x000fe40000400000 */
[----:B------:R-:W-:-:S03]  /*0ae0*/  @!P1 FMUL R5, R5, 8388608 ;  /* 0x4b00000005059820 */ /* 0x000fc60000400000 */
[----:B------:R-:W-:Y:S02]  /*0af0*/  IADD3 R9, PT, PT, R4, -0x3f2aaaab, RZ ;  /* 0xc0d5555504097810 */ /* 0x000fe40007ffe0ff */
[----:B------:R-:W-:Y:S02]  /*0b00*/  IADD3 R10, PT, PT, R5, -0x3f2aaaab, RZ ;  /* 0xc0d55555050a7810 */ /* 0x000fe40007ffe0ff */
[----:B------:R-:W-:Y:S02]  /*0b10*/  LOP3.LUT R9, R9, 0xff800000, RZ, 0xc0, !PT ;  /* 0xff80000009097812 */ /* 0x000fe400078ec0ff */
[----:B------:R-:W-:Y:S02]  /*0b20*/  LOP3.LUT R10, R10, 0xff800000, RZ, 0xc0, !PT ;  /* 0xff8000000a0a7812 */ /* 0x000fe400078ec0ff */
[----:B------:R-:W-:Y:S02]  /*0b30*/  IADD3 R8, PT, PT, R4, -R9, RZ ;  /* 0x8000000904087210 */ /* 0x000fe40007ffe0ff */
[----:B------:R-:W-:-:S03]  /*0b40*/  IADD3 R6, PT, PT, R5, -R10, RZ ;  /* 0x8000000a05067210 */ /* 0x000fc60007ffe0ff */
[----:B------:R-:W-:Y:S02]  /*0b50*/  FADD R8, R8, -1 ;  /* 0xbf80000008087421 */ /* 0x000fe40000000000 */
[----:B------:R-:W-:Y:S02]  /*0b60*/  FADD R6, R6, -1 ;  /* 0xbf80000006067421 */ /* 0x000fe40000000000 */
[-C--:B------:R-:W-:Y:S02]  /*0b70*/  FFMA R13, R8, -R15.reuse, 0.14084610342979431152 ;  /* 0x3e1039f6080d7423 */ /* 0x080fe4000000080f */
[----:B------:R-:W-:Y:S02]  /*0b80*/  FFMA R15, R6, -R15, 0.14084610342979431152 ;  /* 0x3e1039f6060f7423 */ /* 0x000fe4000000080f */
[----:B------:R-:W-:Y:S02]  /*0b90*/  FFMA R13, R8, R13, -0.12148627638816833496 ;  /* 0xbdf8cdcc080d7423 */ /* 0x000fe4000000000d */
[----:B------:R-:W-:-:S02]  /*0ba0*/  FFMA R15, R6, R15, -0.12148627638816833496 ;  /* 0xbdf8cdcc060f7423 */ /* 0x000fc4000000000f */
[----:B------:R-:W-:Y:S02]  /*0bb0*/  FFMA R13, R8, R13, 0.13980610668659210205 ;  /* 0x3e0f2955080d7423 */ /* 0x000fe4000000000d */
[----:B------:R-:W-:Y:S02]  /*0bc0*/  FFMA R15, R6, R15, 0.13980610668659210205 ;  /* 0x3e0f2955060f7423 */ /* 0x000fe4000000000f */
[----:B------:R-:W-:Y:S02]  /*0bd0*/  FFMA R13, R8, R13, -0.16684235632419586182 ;  /* 0xbe2ad8b9080d7423 */ /* 0x000fe4000000000d */
[----:B------:R-:W-:Y:S02]  /*0be0*/  FFMA R15, R6, R15, -0.16684235632419586182 ;  /* 0xbe2ad8b9060f7423 */ /* 0x000fe4000000000f */
[----:B------:R-:W-:Y:S02]  /*0bf0*/  FFMA R13, R8, R13, 0.20012299716472625732 ;  /* 0x3e4ced0b080d7423 */ /* 0x000fe4000000000d */
[----:B------:R-:W-:-:S02]  /*0c00*/  FFMA R15, R6, R15, 0.20012299716472625732 ;  /* 0x3e4ced0b060f7423 */ /* 0x000fc4000000000f */
[----:B------:R-:W-:Y:S02]  /*0c10*/  FFMA R13, R8, R13, -0.24999669194221496582 ;  /* 0xbe7fff22080d7423 */ /* 0x000fe4000000000d */
[----:B------:R-:W-:Y:S02]  /*0c20*/  FFMA R15, R6, R15, -0.24999669194221496582 ;  /* 0xbe7fff22060f7423 */ /* 0x000fe4000000000f */
[----:B------:R-:W-:Y:S02]  /*0c30*/  FFMA R13, R8, R13, 0.33333182334899902344 ;  /* 0x3eaaaa78080d7423 */ /* 0x000fe4000000000d */
[----:B------:R-:W-:Y:S01]  /*0c40*/  FFMA R15, R6, R15, 0.33333182334899902344 ;  /* 0x3eaaaa78060f7423 */ /* 0x000fe2000000000f */
[----:B------:R-:W-:Y:S01]  /*0c50*/  FSEL R12, RZ, -23, P0 ;  /* 0xc1b80000ff0c7808 */ /* 0x000fe20000000000 */
[----:B------:R-:W-:Y:S01]  /*0c60*/  FFMA R13, R8, R13, -0.5 ;  /* 0xbf000000080d7423 */ /* 0x000fe2000000000d */
[----:B------:R-:W-:Y:S01]  /*0c70*/  ISETP.GT.U32.AND P0, PT, R4, 0x7f7fffff, PT ;  /* 0x7f7fffff0400780c */ /* 0x000fe20003f04070 */
[----:B------:R-:W-:Y:S01]  /*0c80*/  FFMA R17, R6, R15, -0.5 ;  /* 0xbf00000006117423 */ /* 0x000fe2000000000f */
[----:B------:R-:W-:Y:S01]  /*0c90*/  I2FP.F32.S32 R9, R9 ;  /* 0x0000000900097245 */ /* 0x000fe20000201400 */
[----:B------:R-:W-:Y:S01]  /*0ca0*/  FMUL R13, R8, R13 ;  /* 0x0000000d080d7220 */ /* 0x000fe20000400000 */
[----:B------:R-:W-:Y:S01]  /*0cb0*/  FSEL R14, RZ, -23, P1 ;  /* 0xc1b80000ff0e7808 */ /* 0x000fe20000800000 */
[C---:B------:R-:W-:Y:S01]  /*0cc0*/  FMUL R17, R6.reuse, R17 ;  /* 0x0000001106117220 */ /* 0x040fe20000400000 */
[----:B------:R-:W-:Y:S01]  /*0cd0*/  ISETP.GT.U32.AND P1, PT, R5, 0x7f7fffff, PT ;  /* 0x7f7fffff0500780c */ /* 0x000fe20003f24070 */
[----:B------:R-:W-:Y:S01]  /*0ce0*/  FFMA R9, R9, 1.1920928955078125e-07, R12 ;  /* 0x3400000009097823 */ /* 0x000fe2000000000c */
[----:B------:R-:W-:Y:S01]  /*0cf0*/  I2FP.F32.S32 R15, R10 ;  /* 0x0000000a000f7245 */ /* 0x000fe20000201400 */
[----:B------:R-:W-:Y:S01]  /*0d00*/  FFMA R17, R6, R17, R6 ;  /* 0x0000001106117223 */ /* 0x000fe20000000006 */
[----:B------:R-:W-:Y:S01]  /*0d10*/  FFMA R8, R8, R13, R8 ;  /* 0x0000000d08087223 */ /* 0x000fe20000000008 */
[----:B------:R-:W-:-:S02]  /*0d20*/  MOV R6, 0x7f800000 ;  /* 0x7f80000000067802 */ /* 0x000fc40000000f00 */
[----:B------:R-:W-:Y:S01]  /*0d30*/  FFMA R14, R15, 1.1920928955078125e-07, R14 ;  /* 0x340000000f0e7823 */ /* 0x000fe2000000000e */
[----:B------:R-:W-:Y:S02]  /*0d40*/  FFMA R8, R9, 0.69314718246459960938, R8 ;  /* 0x3f31721809087823 */ /* 0x000fe40000000008 */
[CC--:B------:R-:W-:Y:S01]  /*0d50*/  @P0 FFMA R8, R4.reuse, R6.reuse, +INF ;  /* 0x7f80000004080423 */ /* 0x0c0fe20000000006 */
[----:B------:R-:W-:Y:S01]  /*0d60*/  FSETP.NEU.AND P0, PT, R4, RZ, PT ;  /* 0x000000ff0400720b */ /* 0x000fe20003f0d000 */
[----:B------:R-:W-:Y:S01]  /*0d70*/  FFMA R14, R14, 0.69314718246459960938, R17 ;  /* 0x3f3172180e0e7823 */ /* 0x000fe20000000011 */
[C---:B------:R-:W-:Y:S01]  /*0d80*/  @P1 FFMA R14, R5.reuse, R6, +INF ;  /* 0x7f800000050e1423 */ /* 0x040fe20000000006 */
[----:B------:R-:W-:Y:S02]  /*0d90*/  FSETP.NEU.AND P2, PT, R5, RZ, PT ;  /* 0x000000ff0500720b */ /* 0x000fe40003f4d000 */
[----:B------:R-:W-:Y:S02]  /*0da0*/  FSEL R8, R8, -INF , P0 ;  /* 0xff80000008087808 */ /* 0x000fe40000000000 */
[----:B------:R-:W-:-:S03]  /*0db0*/  FSEL R14, R14, -INF , P2 ;  /* 0xff8000000e0e7808 */ /* 0x000fc60001000000 */
[----:B----4-:R-:W-:-:S04]  /*0dc0*/  FFMA R2, R2, R8, R11 ;  /* 0x0000000802027223 */ /* 0x010fc8000000000b */
[----:B-----5:R-:W-:-:S07]  /*0dd0*/  FFMA R11, R3, R14, R2 ;  /* 0x0000000e030b7223 */ /* 0x020fce0000000002 */
.L_x_3:
[----:B------:R-:W-:Y:S05]  /*0de0*/  BRA.U UP1, `(.L_x_0) ;  /* 0x00000001018c7547 */ /* 0x000fea000b800000 */
[----:B------:R-:W0:Y:S01]  /*0df0*/  LDC.64 R4, c[0x0][0x388] ;  /* 0x0000e200ff047b82 */ /* 0x000e220000000a00 */
[----:B------:R-:W-:-:S07]  /*0e00*/  IMAD R7, R0, UR4, R7 ;  /* 0x0000000400077c24 */ /* 0x000fce000f8e0207 */
[----:B------:R-:W1:Y:S01]  /*0e10*/  LDC.64 R2, c[0x0][0x380] ;  /* 0x0000e000ff027b82 */ /* 0x000e620000000a00 */
[----:B0-----:R-:W-:-:S06]  /*0e20*/  IMAD.WIDE R4, R7, 0x4, R4 ;  /* 0x0000000407047825 */ /* 0x001fcc00078e0204 */
[----:B------:R-:W2:Y:S01]  /*0e30*/  LDG.E R4, desc[UR8][R4.64] ;  /* 0x0000000804047981 */ /* 0x000ea2000c1e1900 */
[----:B-1----:R-:W-:-:S06]  /*0e40*/  IMAD.WIDE R2, R7, 0x4, R2 ;  /* 0x0000000407027825 */ /* 0x002fcc00078e0202 */
[----:B------:R0:W3:Y:S01]  /*0e50*/  LDG.E R2, desc[UR8][R2.64] ;  /* 0x0000000802027981 */ /* 0x0000e2000c1e1900 */
[----:B------:R-:W-:Y:S02]  /*0e60*/  HFMA2 R9, -RZ, RZ, 1.5048828125, 33.21875 ;  /* 0x3e055027ff097431 */ /* 0x000fe400000001ff */
[----:B--2---:R-:W-:-:S05]  /*0e70*/  FADD R0, R4, 1.175494350822287508e-38 ;  /* 0x0080000004007421 */ /* 0x004fca0000000000 */
[----:B------:R-:W-:-:S04]  /*0e80*/  FSETP.GEU.AND P0, PT, R0, 1.175494350822287508e-38, PT ;  /* 0x008000000000780b */ /* 0x000fc80003f0e000 */
[----:B0-----:R-:W-:-:S09]  /*0e90*/  FSEL R3, RZ, -23, P0 ;  /* 0xc1b80000ff037808 */ /* 0x001fd20000000000 */
[----:B------:R-:W-:-:S05]  /*0ea0*/  @!P0 FMUL R0, R0, 8388608 ;  /* 0x4b00000000008820 */ /* 0x000fca0000400000 */
[C---:B------:R-:W-:Y:S02]  /*0eb0*/  IADD3 R6, PT, PT, R0.reuse, -0x3f2aaaab, RZ ;  /* 0xc0d5555500067810 */ /* 0x040fe40007ffe0ff */
[----:B------:R-:W-:Y:S02]  /*0ec0*/  ISETP.GT.U32.AND P0, PT, R0, 0x7f7fffff, PT ;  /* 0x7f7fffff0000780c */ /* 0x000fe40003f04070 */
[----:B------:R-:W-:-:S04]  /*0ed0*/  LOP3.LUT R7, R6, 0xff800000, RZ, 0xc0, !PT ;  /* 0xff80000006077812 */ /* 0x000fc800078ec0ff */
[-C--:B------:R-:W-:Y:S02]  /*0ee0*/  IADD3 R6, PT, PT, R0, -R7.reuse, RZ ;  /* 0x8000000700067210 */ /* 0x080fe40007ffe0ff */
[----:B------:R-:W-:-:S03]  /*0ef0*/  I2FP.F32.S32 R4, R7 ;  /* 0x0000000700047245 */ /* 0x000fc60000201400 */
[----:B------:R-:W-:Y:S02]  /*0f00*/  FADD R6, R6, -1 ;  /* 0xbf80000006067421 */ /* 0x000fe40000000000 */
[----:B------:R-:W-:Y:S02]  /*0f10*/  FFMA R3, R4, 1.1920928955078125e-07, R3 ;  /* 0x3400000004037823 */ /* 0x000fe40000000003 */
[----:B------:R-:W-:-:S04]  /*0f20*/  FFMA R5, R6, -R9, 0.14084610342979431152 ;  /* 0x3e1039f606057423 */ /* 0x000fc80000000809 */
[----:B------:R-:W-:-:S04]  /*0f30*/  FFMA R5, R6, R5, -0.12148627638816833496 ;  /* 0xbdf8cdcc06057423 */ /* 0x000fc80000000005 */
[----:B------:R-:W-:-:S04]  /*0f40*/  FFMA R5, R6, R5, 0.13980610668659210205 ;  /* 0x3e0f295506057423 */ /* 0x000fc80000000005 */
[----:B------:R-:W-:-:S04]  /*0f50*/  FFMA R5, R6, R5, -0.16684235632419586182 ;  /* 0xbe2ad8b906057423 */ /* 0x000fc80000000005 */
[----:B------:R-:W-:-:S04]  /*0f60*/  FFMA R5, R6, R5, 0.20012299716472625732 ;  /* 0x3e4ced0b06057423 */ /* 0x000fc80000000005 */
[----:B------:R-:W-:-:S04]  /*0f70*/  FFMA R5, R6, R5, -0.24999669194221496582 ;  /* 0xbe7fff2206057423 */ /* 0x000fc80000000005 */
[----:B------:R-:W-:-:S04]  /*0f80*/  FFMA R5, R6, R5, 0.33333182334899902344 ;  /* 0x3eaaaa7806057423 */ /* 0x000fc80000000005 */
[----:B------:R-:W-:-:S04]  /*0f90*/  FFMA R5, R6, R5, -0.5 ;  /* 0xbf00000006057423 */ /* 0x000fc80000000005 */
[----:B------:R-:W-:-:S04]  /*0fa0*/  FMUL R5, R6, R5 ;  /* 0x0000000506057220 */ /* 0x000fc80000400000 */
[----:B------:R-:W-:Y:S01]  /*0fb0*/  FFMA R6, R6, R5, R6 ;  /* 0x0000000506067223 */ /* 0x000fe20000000006 */
[----:B------:R-:W-:-:S03]  /*0fc0*/  MOV R5, 0x7f800000 ;  /* 0x7f80000000057802 */ /* 0x000fc60000000f00 */
[----:B------:R-:W-:Y:S02]  /*0fd0*/  FFMA R3, R3, 0.69314718246459960938, R6 ;  /* 0x3f31721803037823 */ /* 0x000fe40000000006 */
[C---:B------:R-:W-:Y:S01]  /*0fe0*/  @P0 FFMA R3, R0.reuse, R5, +INF ;  /* 0x7f80000000030423 */ /* 0x040fe20000000005 */
[----:B------:R-:W-:-:S04]  /*0ff0*/  FSETP.NEU.AND P0, PT, R0, RZ, PT ;  /* 0x000000ff0000720b */ /* 0x000fc80003f0d000 */
[----:B------:R-:W-:-:S05]  /*1000*/  FSEL R3, R3, -INF , P0 ;  /* 0xff80000003037808 */ /* 0x000fca0000000000 */
[----:B---3--:R-:W-:-:S07]  /*1010*/  FFMA R11, R2, R3, R11 ;  /* 0x00000003020b7223 */ /* 0x008fce000000000b */
.L_x_0:
[----:B------:R-:W0:Y:S01]  /*1020*/  LDC.64 R2, c[0x0][0x390] ;  /* 0x0000e400ff027b82 */ /* 0x000e220000000a00 */
[----:B------:R-:W-:-:S05]  /*1030*/  FADD R11, -R11, -RZ ;  /* 0x800000ff0b0b7221 */ /* 0x000fca0000000100 */
[----:B0-----:R-:W-:Y:S01]  /*1040*/  REDG.E.ADD.F32.FTZ.RN.STRONG.GPU desc[UR8][R2.64], R11 ;  /* 0x0000000b020079a6 */ /* 0x001fe2000c12f308 */
[----:B------:R-:W-:Y:S05]  /*1050*/  EXIT ;  /* 0x000000000000794d */ /* 0x000fea0003800000 */
.L_x_4:
[----:B------:R-:W-:-:S00]  /*1060*/  BRA `(.L_x_4) ;  /* 0xfffffffc00fc7947 */ /* 0x000fc0000383ffff */
[----:B------:R-:W-:-:S00]  /*1070*/  NOP ;  /* 0x0000000000007918 */ /* 0x000fc00000000000 */
        /* <DEDUP_REMOVED lines=8> */
.L_x_5:


//--------------------- .nv.shared.reserved.0     --------------------------
	.section	.nv.shared.reserved.0,"aw",@nobits
	.weak		__nv_reservedSMEM_offset_0_alias
	.size		__nv_reservedSMEM_offset_0_alias, 0, 64
	.other		__nv_reservedSMEM_offset_0_alias,@"STO_CUDA_RESERVED_SHARED STV_DEFAULT"
__nv_reservedSMEM_offset_0_alias:
	.zero		0
	.zero		64


//--------------------- .nv.constant0._Z25ComputeCrossEntropyLossV1PfS_S_ii --------------------------
	.section	.nv.constant0._Z25ComputeCrossEntropyLossV1PfS_S_ii,"a",@progbits
	.sectionflags	@""
	.align	4
.nv.constant0._Z25ComputeCrossEntropyLossV1PfS_S_ii:
	.zero		928


//--------------------- SYMBOLS --------------------------

	.type		.nv.reservedSmem.offset0,@object
	.size		.nv.reservedSmem.offset0,0x4
